	.headerflags	@"EF_CUDA_TEXMODE_UNIFIED EF_CUDA_64BIT_ADDRESS EF_CUDA_ACCELERATORS EF_CUDA_SM90 EF_CUDA_VIRTUAL_SM(EF_CUDA_SM90)"
	.elftype	@"ET_EXEC"


//--------------------- .nv.info                  --------------------------
	.section	.nv.info,"",@"SHT_CUDA_INFO"
	.align	4


	//----- nvinfo : EIATTR_REGCOUNT
	.align		4
        /*0000*/ 	.byte	0x04, 0x2f
        /*0002*/ 	.short	(.L_1 - .L_0)
	.align		4
.L_0:
        /*0004*/ 	.word	index@(triton_poi_fused_add_convolution_8)
        /*0008*/ 	.word	0x00000016


	//----- nvinfo : EIATTR_MIN_STACK_SIZE
	.align		4
.L_1:
        /*000c*/ 	.byte	0x04, 0x12
        /*000e*/ 	.short	(.L_3 - .L_2)
	.align		4
.L_2:
        /*0010*/ 	.word	index@(triton_poi_fused_add_convolution_8)
        /*0014*/ 	.word	0x00000000


	//----- nvinfo : EIATTR_FRAME_SIZE
	.align		4
.L_3:
        /*0018*/ 	.byte	0x04, 0x11
        /*001a*/ 	.short	(.L_5 - .L_4)
	.align		4
.L_4:
        /*001c*/ 	.word	index@(triton_poi_fused_add_convolution_8)
        /*0020*/ 	.word	0x00000000


	//----- nvinfo : EIATTR_MIN_STACK_SIZE
	.align		4
.L_5:
        /*0024*/ 	.byte	0x04, 0x12
        /*0026*/ 	.short	(.L_7 - .L_6)
	.align		4
.L_6:
        /*0028*/ 	.word	index@(triton_poi_fused_add_convolution_8)
        /*002c*/ 	.word	0x00000000
.L_7:


//--------------------- .nv.info.triton_poi_fused_add_convolution_8 --------------------------
	.section	.nv.info.triton_poi_fused_add_convolution_8,"",@"SHT_CUDA_INFO"
	.sectionflags	@""
	.align	4


	//----- nvinfo : EIATTR_CUDA_API_VERSION
	.align		4
        /*0000*/ 	.byte	0x04, 0x37
        /*0002*/ 	.short	(.L_9 - .L_8)
.L_8:
        /*0004*/ 	.word	0x0000007c


	//----- nvinfo : EIATTR_KPARAM_INFO
	.align		4
.L_9:
        /*0008*/ 	.byte	0x04, 0x17
        /*000a*/ 	.short	(.L_11 - .L_10)
.L_10:
        /*000c*/ 	.word	0x00000000
        /*0010*/ 	.short	0x0006
        /*0012*/ 	.short	0x0030
        /*0014*/ 	.byte	0x00, 0xf0, 0x11, 0x00


	//----- nvinfo : EIATTR_KPARAM_INFO
	.align		4
.L_11:
        /*0018*/ 	.byte	0x04, 0x17
        /*001a*/ 	.short	(.L_13 - .L_12)
.L_12:
        /*001c*/ 	.word	0x00000000
        /*0020*/ 	.short	0x0005
        /*0022*/ 	.short	0x0028
        /*0024*/ 	.byte	0x00, 0xf4, 0x21, 0x00


	//----- nvinfo : EIATTR_KPARAM_INFO
	.align		4
.L_13:
        /*0028*/ 	.byte	0x04, 0x17
        /*002a*/ 	.short	(.L_15 - .L_14)
.L_14:
        /*002c*/ 	.word	0x00000000
        /*0030*/ 	.short	0x0004
        /*0032*/ 	.short	0x0020
        /*0034*/ 	.byte	0x00, 0xf4, 0x21, 0x00


	//----- nvinfo : EIATTR_KPARAM_INFO
	.align		4
.L_15:
        /*0038*/ 	.byte	0x04, 0x17
        /*003a*/ 	.short	(.L_17 - .L_16)
.L_16:
        /*003c*/ 	.word	0x00000000
        /*0040*/ 	.short	0x0003
        /*0042*/ 	.short	0x0018
        /*0044*/ 	.byte	0x00, 0xf4, 0x21, 0x00


	//----- nvinfo : EIATTR_KPARAM_INFO
	.align		4
.L_17:
        /*0048*/ 	.byte	0x04, 0x17
        /*004a*/ 	.short	(.L_19 - .L_18)
.L_18:
        /*004c*/ 	.word	0x00000000
        /*0050*/ 	.short	0x0002
        /*0052*/ 	.short	0x0010
        /*0054*/ 	.byte	0x00, 0xf4, 0x21, 0x00


	//----- nvinfo : EIATTR_KPARAM_INFO
	.align		4
.L_19:
        /*0058*/ 	.byte	0x04, 0x17
        /*005a*/ 	.short	(.L_21 - .L_20)
.L_20:
        /*005c*/ 	.word	0x00000000
        /*0060*/ 	.short	0x0001
        /*0062*/ 	.short	0x0008
        /*0064*/ 	.byte	0x00, 0xf4, 0x21, 0x00


	//----- nvinfo : EIATTR_KPARAM_INFO
	.align		4
.L_21:
        /*0068*/ 	.byte	0x04, 0x17
        /*006a*/ 	.short	(.L_23 - .L_22)
.L_22:
        /*006c*/ 	.word	0x00000000
        /*0070*/ 	.short	0x0000
        /*0072*/ 	.short	0x0000
        /*0074*/ 	.byte	0x00, 0xf4, 0x21, 0x00


	//----- nvinfo : EIATTR_SPARSE_MMA_MASK
	.align		4
.L_23:
        /*0078*/ 	.byte	0x03, 0x50
        /*007a*/ 	.short	0x0000


	//----- nvinfo : EIATTR_MAXREG_COUNT
	.align		4
        /*007c*/ 	.byte	0x03, 0x1b
        /*007e*/ 	.short	0x00ff


	//----- nvinfo : EIATTR_EXIT_INSTR_OFFSETS
	.align		4
        /*0080*/ 	.byte	0x04, 0x1c
        /*0082*/ 	.short	(.L_25 - .L_24)


	//   ....[0]....
.L_24:
        /*0084*/ 	.word	0x00000280


	//----- nvinfo : EIATTR_REQNTID
	.align		4
.L_25:
        /*0088*/ 	.byte	0x04, 0x10
        /*008a*/ 	.short	(.L_27 - .L_26)
.L_26:
        /*008c*/ 	.word	0x00000100
        /*0090*/ 	.word	0x00000001
        /*0094*/ 	.word	0x00000001


	//----- nvinfo : EIATTR_CBANK_PARAM_SIZE
	.align		4
.L_27:
        /*0098*/ 	.byte	0x03, 0x19
        /*009a*/ 	.short	0x0034


	//----- nvinfo : EIATTR_PARAM_CBANK
	.align		4
        /*009c*/ 	.byte	0x04, 0x0a
        /*009e*/ 	.short	(.L_29 - .L_28)
	.align		4
.L_28:
        /*00a0*/ 	.word	index@(.nv.constant0.triton_poi_fused_add_convolution_8)
        /*00a4*/ 	.short	0x0210
        /*00a6*/ 	.short	0x0034


	//----- nvinfo : EIATTR_SW_WAR
	.align		4
.L_29:
        /*00a8*/ 	.byte	0x04, 0x36
        /*00aa*/ 	.short	(.L_31 - .L_30)
.L_30:
        /*00ac*/ 	.word	0x00000008
.L_31:


//--------------------- .nv.callgraph             --------------------------
	.section	.nv.callgraph,"",@"SHT_CUDA_CALLGRAPH"
	.align	4
	.sectionentsize	8
	.align		4
        /*0000*/ 	.word	0x00000000
	.align		4
        /*0004*/ 	.word	0xffffffff
	.align		4
        /*0008*/ 	.word	0x00000000
	.align		4
        /*000c*/ 	.word	0xfffffffe
	.align		4
        /*0010*/ 	.word	0x00000000
	.align		4
        /*0014*/ 	.word	0xfffffffd
	.align		4
        /*0018*/ 	.word	0x00000000
	.align		4
        /*001c*/ 	.word	0xfffffffc


//--------------------- .text.triton_poi_fused_add_convolution_8 --------------------------
	.section	.text.triton_poi_fused_add_convolution_8,"ax",@progbits
	.align	128
        .global         triton_poi_fused_add_convolution_8
        .type           triton_poi_fused_add_convolution_8,@function
        .size           triton_poi_fused_add_convolution_8,(.L_x_1 - triton_poi_fused_add_convolution_8)
        .other          triton_poi_fused_add_convolution_8,@"STO_CUDA_ENTRY STV_DEFAULT"
triton_poi_fused_add_convolution_8:
.text.triton_poi_fused_add_convolution_8:
[----:B------:R-:W-:Y:S01]  /*0000*/  LDC R1, c[0x0][0x28] ;  /* 0x00000a00ff017b82 */ /* 0x000fe20000000800 */
[----:B------:R-:W1:Y:S07]  /*0010*/  S2R R0, SR_TID.X ;  /* 0x0000000000007919 */ /* 0x000e6e0000002100 */
[----:B------:R-:W2:Y:S01]  /*0020*/  LDC.64 R10, c[0x0][0x220] ;  /* 0x00008800ff0a7b82 */ /* 0x000ea20000000a00 */
[----:B------:R-:W-:Y:S01]  /*0030*/  ULDC.64 UR4, c[0x0][0x208] ;  /* 0x0000820000047ab9 */ /* 0x000fe20000000a00 */
[----:B------:R-:W3:Y:S06]  /*0040*/  S2R R13, SR_CTAID.X ;  /* 0x00000000000d7919 */ /* 0x000eec0000002500 */
[----:B------:R-:W4:Y:S08]  /*0050*/  LDC.64 R6, c[0x0][0x210] ;  /* 0x00008400ff067b82 */ /* 0x000f300000000a00 */
[----:B------:R-:W5:Y:S08]  /*0060*/  LDC.64 R8, c[0x0][0x230] ;  /* 0x00008c00ff087b82 */ /* 0x000f700000000a00 */
[----:B------:R-:W5:Y:S01]  /*0070*/  LDC.64 R4, c[0x0][0x218] ;  /* 0x00008600ff047b82 */ /* 0x000f620000000a00 */
[----:B-1----:R-:W-:-:S07]  /*0080*/  SHF.L.U32 R0, R0, 0x1, RZ ;  /* 0x0000000100007819 */ /* 0x002fce00000006ff */
[----:B------:R-:W1:Y:S01]  /*0090*/  LDC.64 R14, c[0x0][0x228] ;  /* 0x00008a00ff0e7b82 */ /* 0x000e620000000a00 */
[----:B------:R-:W-:-:S04]  /*00a0*/  LOP3.LUT R0, R0, 0x1fe, RZ, 0xc0, !PT ;  /* 0x000001fe00007812 */ /* 0x000fc800078ec0ff */
[----:B---3--:R-:W-:-:S03]  /*00b0*/  LEA R13, R13, R0, 0x9 ;  /* 0x000000000d0d7211 */ /* 0x008fc600078e48ff */
[----:B------:R-:W3:Y:S02]  /*00c0*/  LDC.64 R2, c[0x0][0x238] ;  /* 0x00008e00ff027b82 */ /* 0x000ee40000000a00 */
[----:B------:R-:W-:-:S04]  /*00d0*/  IMAD.HI R0, R13, 0x2aaaaaab, RZ ;  /* 0x2aaaaaab0d007827 */ /* 0x000fc800078e02ff */
[----:B--2---:R-:W-:Y:S01]  /*00e0*/  IMAD.WIDE R10, R13, 0x4, R10 ;  /* 0x000000040d0a7825 */ /* 0x004fe200078e020a */
[----:B------:R-:W-:-:S03]  /*00f0*/  SHF.R.U32.HI R17, RZ, 0x1f, R0 ;  /* 0x0000001fff117819 */ /* 0x000fc60000011600 */
[C---:B----4-:R-:W-:Y:S01]  /*0100*/  IMAD.WIDE R6, R13.reuse, 0x4, R6 ;  /* 0x000000040d067825 */ /* 0x050fe200078e0206 */
[----:B------:R-:W-:Y:S01]  /*0110*/  LEA.HI R0, R0, R17, RZ, 0x1e ;  /* 0x0000001100007211 */ /* 0x000fe200078ff0ff */
[----:B------:R-:W2:Y:S04]  /*0120*/  LDG.E.64 R10, desc[UR4][R10.64] ;  /* 0x000000040a0a7981 */ /* 0x000ea8000c1e1b00 */
[----:B------:R-:W-:Y:S02]  /*0130*/  IMAD R17, R0, -0x18, R13 ;  /* 0xffffffe800117824 */ /* 0x000fe400078e020d */
[----:B-----5:R-:W-:-:S04]  /*0140*/  IMAD.WIDE R12, R13, 0x4, R8 ;  /* 0x000000040d0c7825 */ /* 0x020fc800078e0208 */
[----:B0-----:R-:W-:-:S04]  /*0150*/  IMAD.WIDE R4, R17, 0x4, R4 ;  /* 0x0000000411047825 */ /* 0x001fc800078e0204 */
[C---:B-1----:R-:W-:Y:S02]  /*0160*/  IMAD.WIDE R8, R17.reuse, 0x4, R14 ;  /* 0x0000000411087825 */ /* 0x042fe400078e020e */
[----:B------:R-:W4:Y:S02]  /*0170*/  LDG.E.EL.64 R4, desc[UR4][R4.64] ;  /* 0x0000000404047981 */ /* 0x000f24000c2e1b00 */
[----:B---3--:R-:W-:Y:S02]  /*0180*/  IMAD.WIDE R14, R17, 0x4, R2 ;  /* 0x00000004110e7825 */ /* 0x008fe400078e0202 */
[----:B------:R-:W4:Y:S04]  /*0190*/  LDG.E.64 R16, desc[UR4][R6.64] ;  /* 0x0000000406107981 */ /* 0x000f28000c1e1b00 */
[----:B------:R-:W2:Y:S04]  /*01a0*/  LDG.E.EL.64 R8, desc[UR4][R8.64] ;  /* 0x0000000408087981 */ /* 0x000ea8000c2e1b00 */
[----:B------:R-:W3:Y:S04]  /*01b0*/  LDG.E.64 R2, desc[UR4][R12.64] ;  /* 0x000000040c027981 */ /* 0x000ee8000c1e1b00 */
[----:B------:R-:W3:Y:S01]  /*01c0*/  LDG.E.EL.64 R14, desc[UR4][R14.64] ;  /* 0x000000040e0e7981 */ /* 0x000ee2000c2e1b00 */
[----:B----4-:R-:W-:Y:S01]  /*01d0*/  FADD R19, R16, R4 ;  /* 0x0000000410137221 */ /* 0x010fe20000000000 */
[----:B------:R-:W-:Y:S01]  /*01e0*/  FADD R17, R17, R5 ;  /* 0x0000000511117221 */ /* 0x000fe20000000000 */
[----:B--2---:R-:W-:Y:S01]  /*01f0*/  FADD R0, R10, R8 ;  /* 0x000000080a007221 */ /* 0x004fe20000000000 */
[----:B------:R-:W-:-:S03]  /*0200*/  FADD R16, R11, R9 ;  /* 0x000000090b107221 */ /* 0x000fc60000000000 */
[----:B------:R-:W-:Y:S01]  /*0210*/  FADD R19, R0, R19 ;  /* 0x0000001300137221 */ /* 0x000fe20000000000 */
[----:B------:R-:W-:Y:S01]  /*0220*/  FADD R16, R16, R17 ;  /* 0x0000001110107221 */ /* 0x000fe20000000000 */
[----:B---3--:R-:W-:Y:S01]  /*0230*/  FADD R2, R2, R14 ;  /* 0x0000000e02027221 */ /* 0x008fe20000000000 */
[----:B------:R-:W-:-:S03]  /*0240*/  FADD R3, R3, R15 ;  /* 0x0000000f03037221 */ /* 0x000fc60000000000 */
[----:B------:R-:W-:Y:S01]  /*0250*/  FADD R2, R2, R19 ;  /* 0x0000001302027221 */ /* 0x000fe20000000000 */
[----:B------:R-:W-:-:S05]  /*0260*/  FADD R3, R3, R16 ;  /* 0x0000001003037221 */ /* 0x000fca0000000000 */
[----:B------:R-:W-:Y:S01]  /*0270*/  STG.E.64 desc[UR4][R6.64], R2 ;  /* 0x0000000206007986 */ /* 0x000fe2000c101b04 */
[----:B------:R-:W-:Y:S05]  /*0280*/  EXIT ;  /* 0x000000000000794d */ /* 0x000fea0003800000 */
.L_x_0:
[----:B------:R-:W-:-:S00]  /*0290*/  BRA `(.L_x_0) ;  /* 0xfffffffc00fc7947 */ /* 0x000fc0000383ffff */
[----:B------:R-:W-:-:S00]  /*02a0*/  NOP ;  /* 0x0000000000007918 */ /* 0x000fc00000000000 */
        /* <DEDUP_REMOVED lines=13> */
.L_x_1:


//--------------------- .nv.constant0.triton_poi_fused_add_convolution_8 --------------------------
	.section	.nv.constant0.triton_poi_fused_add_convolution_8,"a",@progbits
	.sectionflags	@""
	.align	4
.nv.constant0.triton_poi_fused_add_convolution_8:
	.zero		580
